//
// Generated by NVIDIA NVVM Compiler
//
// Compiler Build ID: CL-36424714
// Cuda compilation tools, release 13.0, V13.0.88
// Based on NVVM 20.0.0
//

.version 9.0
.target sm_100
.address_size 64

	// .globl	_Z10AddVectorsPfS_i
// _ZZ10AddVectorsPfS_iE6shared has been demoted

.visible .entry _Z10AddVectorsPfS_i(
	.param .u64 .ptr .align 1 _Z10AddVectorsPfS_i_param_0,
	.param .u64 .ptr .align 1 _Z10AddVectorsPfS_i_param_1,
	.param .u32 _Z10AddVectorsPfS_i_param_2
)
{
	.reg .pred 	%p<2>;
	.reg .b32 	%r<18>;
	.reg .b32 	%f<51>;
	.reg .b64 	%rd<11>;
	// demoted variable
	.shared .align 4 .b8 _ZZ10AddVectorsPfS_iE6shared[1024];
	ld.param.u64 	%rd2, [_Z10AddVectorsPfS_i_param_0];
	ld.param.u64 	%rd3, [_Z10AddVectorsPfS_i_param_1];
	cvta.to.global.u64 	%rd4, %rd3;
	cvta.to.global.u64 	%rd5, %rd2;
	mov.u32 	%r7, %tid.x;
	mov.u32 	%r8, %ctaid.x;
	mov.u32 	%r9, %ntid.x;
	mul.lo.s32 	%r16, %r8, %r9;
	add.s32 	%r10, %r16, %r7;
	mul.wide.s32 	%rd6, %r10, 4;
	add.s64 	%rd7, %rd5, %rd6;
	ld.global.f32 	%f1, [%rd7];
	shl.b32 	%r11, %r7, 2;
	mov.u32 	%r12, _ZZ10AddVectorsPfS_iE6shared;
	add.s32 	%r13, %r12, %r11;
	st.shared.f32 	[%r13], %f1;
	add.s64 	%rd8, %rd4, %rd6;
	ld.global.f32 	%f2, [%rd8];
	st.shared.f32 	[%r13+512], %f2;
	bar.sync 	0;
	add.s64 	%rd1, %rd5, 32;
	mov.b32 	%r17, 512;
$L__BB0_1:
	mul.wide.s32 	%rd9, %r16, 4;
	add.s64 	%rd10, %rd1, %rd9;
	add.s32 	%r15, %r12, %r17;
	ld.shared.f32 	%f3, [%r15+-512];
	ld.shared.f32 	%f4, [%r15];
	add.f32 	%f5, %f3, %f4;
	st.global.f32 	[%rd10+-32], %f5;
	ld.shared.f32 	%f6, [%r15+-508];
	ld.shared.f32 	%f7, [%r15+4];
	add.f32 	%f8, %f6, %f7;
	st.global.f32 	[%rd10+-28], %f8;
	ld.shared.f32 	%f9, [%r15+-504];
	ld.shared.f32 	%f10, [%r15+8];
	add.f32 	%f11, %f9, %f10;
	st.global.f32 	[%rd10+-24], %f11;
	ld.shared.f32 	%f12, [%r15+-500];
	ld.shared.f32 	%f13, [%r15+12];
	add.f32 	%f14, %f12, %f13;
	st.global.f32 	[%rd10+-20], %f14;
	ld.shared.f32 	%f15, [%r15+-496];
	ld.shared.f32 	%f16, [%r15+16];
	add.f32 	%f17, %f15, %f16;
	st.global.f32 	[%rd10+-16], %f17;
	ld.shared.f32 	%f18, [%r15+-492];
	ld.shared.f32 	%f19, [%r15+20];
	add.f32 	%f20, %f18, %f19;
	st.global.f32 	[%rd10+-12], %f20;
	ld.shared.f32 	%f21, [%r15+-488];
	ld.shared.f32 	%f22, [%r15+24];
	add.f32 	%f23, %f21, %f22;
	st.global.f32 	[%rd10+-8], %f23;
	ld.shared.f32 	%f24, [%r15+-484];
	ld.shared.f32 	%f25, [%r15+28];
	add.f32 	%f26, %f24, %f25;
	st.global.f32 	[%rd10+-4], %f26;
	ld.shared.f32 	%f27, [%r15+-480];
	ld.shared.f32 	%f28, [%r15+32];
	add.f32 	%f29, %f27, %f28;
	st.global.f32 	[%rd10], %f29;
	ld.shared.f32 	%f30, [%r15+-476];
	ld.shared.f32 	%f31, [%r15+36];
	add.f32 	%f32, %f30, %f31;
	st.global.f32 	[%rd10+4], %f32;
	ld.shared.f32 	%f33, [%r15+-472];
	ld.shared.f32 	%f34, [%r15+40];
	add.f32 	%f35, %f33, %f34;
	st.global.f32 	[%rd10+8], %f35;
	ld.shared.f32 	%f36, [%r15+-468];
	ld.shared.f32 	%f37, [%r15+44];
	add.f32 	%f38, %f36, %f37;
	st.global.f32 	[%rd10+12], %f38;
	ld.shared.f32 	%f39, [%r15+-464];
	ld.shared.f32 	%f40, [%r15+48];
	add.f32 	%f41, %f39, %f40;
	st.global.f32 	[%rd10+16], %f41;
	ld.shared.f32 	%f42, [%r15+-460];
	ld.shared.f32 	%f43, [%r15+52];
	add.f32 	%f44, %f42, %f43;
	st.global.f32 	[%rd10+20], %f44;
	ld.shared.f32 	%f45, [%r15+-456];
	ld.shared.f32 	%f46, [%r15+56];
	add.f32 	%f47, %f45, %f46;
	st.global.f32 	[%rd10+24], %f47;
	ld.shared.f32 	%f48, [%r15+-452];
	ld.shared.f32 	%f49, [%r15+60];
	add.f32 	%f50, %f48, %f49;
	st.global.f32 	[%rd10+28], %f50;
	add.s32 	%r17, %r17, 64;
	add.s32 	%r16, %r16, 16;
	setp.ne.s32 	%p1, %r17, 1024;
	@%p1 bra 	$L__BB0_1;
	ret;

}


// ===== COMPILED SASS (sm_100) =====

	.target	sm_100

	.elftype	@"ET_EXEC"


//--------------------- .note.nv.tkinfo           --------------------------
	.section	.note.nv.tkinfo,"",@"SHT_NOTE"
	.sectionflags	@"SHF_NOTE_NV_TKINFO"
	.tkinfo
        /*0018*/ 	.word	0x00000002
        /*0030*/ 	.string	""
        /*0030*/ 	.string	"ptxas"
        /*0030*/ 	.string	"Cuda compilation tools, release 13.0, V13.0.88"
        /*0030*/ 	.string	"Build cuda_13.0.r13.0/compiler.36424714_0"
        /*0030*/ 	.string	"-arch sm_100 -m 64 "



//--------------------- .note.nv.cuinfo           --------------------------
	.section	.note.nv.cuinfo,"",@"SHT_NOTE"
	.sectionflags	@"SHF_NOTE_NV_CUINFO"
        /*0018*/ 	.short	0x0002
        /*001a*/ 	.short	0x0064
        /*001c*/ 	.short	0x0082
	.zero		2


//--------------------- .nv.info                  --------------------------
	.section	.nv.info,"",@"SHT_CUDA_INFO"
	.align	4


	//----- nvinfo : EIATTR_REGCOUNT
	.align		4
        /*0000*/ 	.byte	0x04, 0x2f
        /*0002*/ 	.short	(.L_1 - .L_0)
	.align		4
.L_0:
        /*0004*/ 	.word	index@(_Z10AddVectorsPfS_i)
        /*0008*/ 	.word	0x00000020


	//----- nvinfo : EIATTR_FRAME_SIZE
	.align		4
.L_1:
        /*000c*/ 	.byte	0x04, 0x11
        /*000e*/ 	.short	(.L_3 - .L_2)
	.align		4
.L_2:
        /*0010*/ 	.word	index@(_Z10AddVectorsPfS_i)
        /*0014*/ 	.word	0x00000000


	//----- nvinfo : EIATTR_MIN_STACK_SIZE
	.align		4
.L_3:
        /*0018*/ 	.byte	0x04, 0x12
        /*001a*/ 	.short	(.L_5 - .L_4)
	.align		4
.L_4:
        /*001c*/ 	.word	index@(_Z10AddVectorsPfS_i)
        /*0020*/ 	.word	0x00000000
.L_5:


//--------------------- .nv.compat                --------------------------
	.section	.nv.compat,"",@"SHT_CUDA_COMPAT_INFO"
	.align	4
        /*0000*/ 	.byte	0x02, 0x09, 0x00, 0x00, 0x02, 0x02, 0x01, 0x00, 0x02, 0x05, 0x05, 0x00, 0x03, 0x07, 0x01, 0x01
        /*0010*/ 	.byte	0x02, 0x03, 0x00, 0x00, 0x02, 0x06, 0x01, 0x00, 0x04, 0x0b, 0x08, 0x00, 0x09, 0x00, 0x00, 0x00
        /*0020*/ 	.byte	0x00, 0x00, 0x00, 0x00


//--------------------- .nv.info._Z10AddVectorsPfS_i --------------------------
	.section	.nv.info._Z10AddVectorsPfS_i,"",@"SHT_CUDA_INFO"
	.sectionflags	@""
	.align	4


	//----- nvinfo : EIATTR_CUDA_API_VERSION
	.align		4
        /*0000*/ 	.byte	0x04, 0x37
        /*0002*/ 	.short	(.L_7 - .L_6)
.L_6:
        /*0004*/ 	.word	0x00000082


	//----- nvinfo : EIATTR_KPARAM_INFO
	.align		4
.L_7:
        /*0008*/ 	.byte	0x04, 0x17
        /*000a*/ 	.short	(.L_9 - .L_8)
.L_8:
        /*000c*/ 	.word	0x00000000
        /*0010*/ 	.short	0x0002
        /*0012*/ 	.short	0x0010
        /*0014*/ 	.byte	0x00, 0xf0, 0x11, 0x00


	//----- nvinfo : EIATTR_KPARAM_INFO
	.align		4
.L_9:
        /*0018*/ 	.byte	0x04, 0x17
        /*001a*/ 	.short	(.L_11 - .L_10)
.L_10:
        /*001c*/ 	.word	0x00000000
        /*0020*/ 	.short	0x0001
        /*0022*/ 	.short	0x0008
        /*0024*/ 	.byte	0x00, 0xf5, 0x21, 0x00


	//----- nvinfo : EIATTR_KPARAM_INFO
	.align		4
.L_11:
        /*0028*/ 	.byte	0x04, 0x17
        /*002a*/ 	.short	(.L_13 - .L_12)
.L_12:
        /*002c*/ 	.word	0x00000000
        /*0030*/ 	.short	0x0000
        /*0032*/ 	.short	0x0000
        /*0034*/ 	.byte	0x00, 0xf5, 0x21, 0x00


	//----- nvinfo : EIATTR_SPARSE_MMA_MASK
	.align		4
.L_13:
        /*0038*/ 	.byte	0x03, 0x50
        /*003a*/ 	.short	0x0000


	//----- nvinfo : EIATTR_MAXREG_COUNT
	.align		4
        /*003c*/ 	.byte	0x03, 0x1b
        /*003e*/ 	.short	0x00ff


	//----- nvinfo : EIATTR_NUM_BARRIERS
	.align		4
        /*0040*/ 	.byte	0x02, 0x4c
        /*0042*/ 	.byte	0x01
	.zero		1


	//----- nvinfo : EIATTR_MERCURY_ISA_VERSION
	.align		4
        /*0044*/ 	.byte	0x03, 0x5f
        /*0046*/ 	.short	0x0101


	//----- nvinfo : EIATTR_VRC_CTA_INIT_COUNT
	.align		4
        /*0048*/ 	.byte	0x02, 0x4a
	.zero		1
	.zero		1


	//----- nvinfo : EIATTR_EXIT_INSTR_OFFSETS
	.align		4
        /*004c*/ 	.byte	0x04, 0x1c
        /*004e*/ 	.short	(.L_15 - .L_14)


	//   ....[0]....
.L_14:
        /*0050*/ 	.word	0x00000460


	//----- nvinfo : EIATTR_CBANK_PARAM_SIZE
	.align		4
.L_15:
        /*0054*/ 	.byte	0x03, 0x19
        /*0056*/ 	.short	0x0014


	//----- nvinfo : EIATTR_PARAM_CBANK
	.align		4
        /*0058*/ 	.byte	0x04, 0x0a
        /*005a*/ 	.short	(.L_17 - .L_16)
	.align		4
.L_16:
        /*005c*/ 	.word	index@(.nv.constant0._Z10AddVectorsPfS_i)
        /*0060*/ 	.short	0x0380
        /*0062*/ 	.short	0x0014


	//----- nvinfo : EIATTR_SW_WAR
	.align		4
.L_17:
        /*0064*/ 	.byte	0x04, 0x36
        /*0066*/ 	.short	(.L_19 - .L_18)
.L_18:
        /*0068*/ 	.word	0x00000008
.L_19:


//--------------------- .nv.callgraph             --------------------------
	.section	.nv.callgraph,"",@"SHT_CUDA_CALLGRAPH"
	.align	4
	.sectionentsize	8
	.align		4
        /*0000*/ 	.word	0x00000000
	.align		4
        /*0004*/ 	.word	0xffffffff
	.align		4
        /*0008*/ 	.word	0x00000000
	.align		4
        /*000c*/ 	.word	0xfffffffe
	.align		4
        /*0010*/ 	.word	0x00000000
	.align		4
        /*0014*/ 	.word	0xfffffffd
	.align		4
        /*0018*/ 	.word	0x00000000
	.align		4
        /*001c*/ 	.word	0xfffffffc


//--------------------- .text._Z10AddVectorsPfS_i --------------------------
	.section	.text._Z10AddVectorsPfS_i,"ax",@progbits
	.align	128
        .global         _Z10AddVectorsPfS_i
        .type           _Z10AddVectorsPfS_i,@function
        .size           _Z10AddVectorsPfS_i,(.L_x_2 - _Z10AddVectorsPfS_i)
        .other          _Z10AddVectorsPfS_i,@"STO_CUDA_ENTRY STV_DEFAULT"
_Z10AddVectorsPfS_i:
.text._Z10AddVectorsPfS_i:
[----:B------:R-:W-:Y:S01]  /*0000*/  LDC R1, c[0x0][0x37c] ;  /* 0x0000df00ff017b82 */ /* 0x000fe20000000800 */
[----:B------:R-:W0:Y:S07]  /*0010*/  S2R R6, SR_TID.X ;  /* 0x0000000000067919 */ /* 0x000e2e0000002100 */
[----:B------:R-:W1:Y:S01]  /*0020*/  S2UR UR4, SR_CTAID.X ;  /* 0x00000000000479c3 */ /* 0x000e620000002500 */
[----:B------:R-:W1:Y:S01]  /*0030*/  LDCU UR5, c[0x0][0x360] ;  /* 0x00006c00ff0577ac */ /* 0x000e620008000800 */
[----:B------:R-:W2:Y:S06]  /*0040*/  LDCU.64 UR8, c[0x0][0x358] ;  /* 0x00006b00ff0877ac */ /* 0x000eac0008000a00 */
[----:B------:R-:W3:Y:S08]  /*0050*/  LDC.64 R2, c[0x0][0x380] ;  /* 0x0000e000ff027b82 */ /* 0x000ef00000000a00 */
[----:B------:R-:W4:Y:S01]  /*0060*/  LDC.64 R4, c[0x0][0x388] ;  /* 0x0000e200ff047b82 */ /* 0x000f220000000a00 */
[----:B-1----:R-:W-:-:S07]  /*0070*/  UIMAD UR4, UR4, UR5, URZ ;  /* 0x00000005040472a4 */ /* 0x002fce000f8e02ff */
[----:B------:R-:W1:Y:S01]  /*0080*/  S2UR UR6, SR_CgaCtaId ;  /* 0x00000000000679c3 */ /* 0x000e620000008800 */
[----:B0-----:R-:W-:-:S07]  /*0090*/  IADD3 R7, PT, PT, R6, UR4, RZ ;  /* 0x0000000406077c10 */ /* 0x001fce000fffe0ff */
[----:B------:R-:W0:Y:S01]  /*00a0*/  LDC.64 R20, c[0x0][0x380] ;  /* 0x0000e000ff147b82 */ /* 0x000e220000000a00 */
[----:B---3--:R-:W-:-:S04]  /*00b0*/  IMAD.WIDE R2, R7, 0x4, R2 ;  /* 0x0000000407027825 */ /* 0x008fc800078e0202 */
[----:B----4-:R-:W-:Y:S02]  /*00c0*/  IMAD.WIDE R4, R7, 0x4, R4 ;  /* 0x0000000407047825 */ /* 0x010fe400078e0204 */
[----:B--2---:R2:W3:Y:S04]  /*00d0*/  LDG.E R3, desc[UR8][R2.64] ;  /* 0x0000000802037981 */ /* 0x0044e8000c1e1900 */
[----:B------:R-:W4:Y:S01]  /*00e0*/  LDG.E R5, desc[UR8][R4.64] ;  /* 0x0000000804057981 */ /* 0x000f22000c1e1900 */
[----:B------:R-:W-:Y:S01]  /*00f0*/  UMOV UR5, 0x400 ;  /* 0x0000040000057882 */ /* 0x000fe20000000000 */
[----:B------:R-:W-:Y:S01]  /*0100*/  MOV R0, UR4 ;  /* 0x0000000400007c02 */ /* 0x000fe20008000f00 */
[----:B-1----:R-:W-:Y:S01]  /*0110*/  ULEA UR5, UR6, UR5, 0x18 ;  /* 0x0000000506057291 */ /* 0x002fe2000f8ec0ff */
[----:B--2---:R-:W-:-:S05]  /*0120*/  HFMA2 R2, -RZ, RZ, 0, 3.0517578125e-05 ;  /* 0x00000200ff027431 */ /* 0x004fca00000001ff */
[----:B------:R-:W-:Y:S02]  /*0130*/  LEA R6, R6, UR5, 0x2 ;  /* 0x0000000506067c11 */ /* 0x000fe4000f8e10ff */
[----:B0-----:R-:W-:-:S04]  /*0140*/  IADD3 R20, P0, PT, R20, 0x20, RZ ;  /* 0x0000002014147810 */ /* 0x001fc80007f1e0ff */
[----:B------:R-:W-:Y:S01]  /*0150*/  IADD3.X R21, PT, PT, RZ, R21, RZ, P0, !PT ;  /* 0x00000015ff157210 */ /* 0x000fe200007fe4ff */
[----:B---3--:R0:W-:Y:S04]  /*0160*/  STS [R6], R3 ;  /* 0x0000000306007388 */ /* 0x0081e80000000800 */
[----:B----4-:R0:W-:Y:S01]  /*0170*/  STS [R6+0x200], R5 ;  /* 0x0002000506007388 */ /* 0x0101e20000000800 */
[----:B------:R-:W-:Y:S06]  /*0180*/  BAR.SYNC.DEFER_BLOCKING 0x0 ;  /* 0x0000000000007b1d */ /* 0x000fec0000010000 */
.L_x_0:
[----:B----4-:R-:W-:Y:S01]  /*0190*/  LDS.128 R12, [R2+UR5+-0x200] ;  /* 0xfffe0005020c7984 */ /* 0x010fe20008000c00 */
[C---:B------:R-:W-:Y:S01]  /*01a0*/  IMAD.WIDE R22, R0.reuse, 0x4, R20 ;  /* 0x0000000400167825 */ /* 0x040fe200078e0214 */
[----:B------:R-:W-:Y:S02]  /*01b0*/  IADD3 R0, PT, PT, R0, 0x10, RZ ;  /* 0x0000001000007810 */ /* 0x000fe40007ffe0ff */
[----:B------:R-:W1:Y:S04]  /*01c0*/  LDS.128 R16, [R2+UR5] ;  /* 0x0000000502107984 */ /* 0x000e680008000c00 */
[----:B0-----:R-:W-:Y:S04]  /*01d0*/  LDS.128 R4, [R2+UR5+-0x1f0] ;  /* 0xfffe100502047984 */ /* 0x001fe80008000c00 */
[----:B------:R-:W0:Y:S01]  /*01e0*/  LDS.128 R8, [R2+UR5+0x10] ;  /* 0x0000100502087984 */ /* 0x000e220008000c00 */
[----:B-1----:R-:W-:Y:S01]  /*01f0*/  FADD R27, R12, R16 ;  /* 0x000000100c1b7221 */ /* 0x002fe20000000000 */
[----:B------:R-:W-:Y:S01]  /*0200*/  FADD R29, R13, R17 ;  /* 0x000000110d1d7221 */ /* 0x000fe20000000000 */
[----:B------:R-:W-:Y:S01]  /*0210*/  FADD R24, R14, R18 ;  /* 0x000000120e187221 */ /* 0x000fe20000000000 */
[----:B------:R-:W-:-:S02]  /*0220*/  FADD R26, R15, R19 ;  /* 0x000000130f1a7221 */ /* 0x000fc40000000000 */
[----:B------:R1:W-:Y:S01]  /*0230*/  STG.E desc[UR8][R22.64+-0x20], R27 ;  /* 0xffffe01b16007986 */ /* 0x0003e2000c101908 */
[----:B0-----:R-:W-:Y:S01]  /*0240*/  FADD R3, R4, R8 ;  /* 0x0000000804037221 */ /* 0x001fe20000000000 */
[----:B------:R-:W-:Y:S01]  /*0250*/  FADD R25, R5, R9 ;  /* 0x0000000905197221 */ /* 0x000fe20000000000 */
[----:B------:R-:W-:Y:S01]  /*0260*/  FADD R28, R6, R10 ;  /* 0x0000000a061c7221 */ /* 0x000fe20000000000 */
[----:B------:R-:W-:Y:S04]  /*0270*/  LDS.128 R16, [R2+UR5+-0x1e0] ;  /* 0xfffe200502107984 */ /* 0x000fe80008000c00 */
[----:B------:R-:W0:Y:S01]  /*0280*/  LDS.128 R12, [R2+UR5+0x20] ;  /* 0x00002005020c7984 */ /* 0x000e220008000c00 */
[----:B-1----:R-:W-:-:S03]  /*0290*/  FADD R27, R7, R11 ;  /* 0x0000000b071b7221 */ /* 0x002fc60000000000 */
[----:B------:R-:W-:Y:S04]  /*02a0*/  LDS.128 R4, [R2+UR5+-0x1d0] ;  /* 0xfffe300502047984 */ /* 0x000fe80008000c00 */
[----:B------:R1:W2:Y:S04]  /*02b0*/  LDS.128 R8, [R2+UR5+0x30] ;  /* 0x0000300502087984 */ /* 0x0002a80008000c00 */
[----:B------:R3:W-:Y:S01]  /*02c0*/  STG.E desc[UR8][R22.64+-0x1c], R29 ;  /* 0xffffe41d16007986 */ /* 0x0007e2000c101908 */
[----:B-1----:R-:W-:-:S03]  /*02d0*/  IADD3 R2, PT, PT, R2, 0x40, RZ ;  /* 0x0000004002027810 */ /* 0x002fc60007ffe0ff */
[----:B------:R1:W-:Y:S01]  /*02e0*/  STG.E desc[UR8][R22.64+-0x10], R3 ;  /* 0xfffff00316007986 */ /* 0x0003e2000c101908 */
[----:B------:R-:W-:-:S03]  /*02f0*/  ISETP.NE.AND P0, PT, R2, 0x400, PT ;  /* 0x000004000200780c */ /* 0x000fc60003f05270 */
[----:B------:R4:W-:Y:S04]  /*0300*/  STG.E desc[UR8][R22.64+-0x18], R24 ;  /* 0xffffe81816007986 */ /* 0x0009e8000c101908 */
[----:B------:R4:W-:Y:S04]  /*0310*/  STG.E desc[UR8][R22.64+-0x14], R26 ;  /* 0xffffec1a16007986 */ /* 0x0009e8000c101908 */
[----:B------:R4:W-:Y:S04]  /*0320*/  STG.E desc[UR8][R22.64+-0xc], R25 ;  /* 0xfffff41916007986 */ /* 0x0009e8000c101908 */
[----:B------:R4:W-:Y:S04]  /*0330*/  STG.E desc[UR8][R22.64+-0x8], R28 ;  /* 0xfffff81c16007986 */ /* 0x0009e8000c101908 */
[----:B------:R4:W-:Y:S01]  /*0340*/  STG.E desc[UR8][R22.64+-0x4], R27 ;  /* 0xfffffc1b16007986 */ /* 0x0009e2000c101908 */
[----:B0-----:R-:W-:Y:S01]  /*0350*/  FADD R13, R17, R13 ;  /* 0x0000000d110d7221 */ /* 0x001fe20000000000 */
[----:B---3--:R-:W-:Y:S01]  /*0360*/  FADD R29, R16, R12 ;  /* 0x0000000c101d7221 */ /* 0x008fe20000000000 */
[----:B------:R-:W-:Y:S01]  /*0370*/  FADD R17, R18, R14 ;  /* 0x0000000e12117221 */ /* 0x000fe20000000000 */
[----:B------:R-:W-:-:S02]  /*0380*/  FADD R15, R19, R15 ;  /* 0x0000000f130f7221 */ /* 0x000fc40000000000 */
[----:B------:R4:W-:Y:S01]  /*0390*/  STG.E desc[UR8][R22.64+0x4], R13 ;  /* 0x0000040d16007986 */ /* 0x0009e2000c101908 */
[----:B--2---:R-:W-:Y:S01]  /*03a0*/  FADD R5, R5, R9 ;  /* 0x0000000905057221 */ /* 0x004fe20000000000 */
[----:B-1----:R-:W-:Y:S01]  /*03b0*/  FADD R3, R4, R8 ;  /* 0x0000000804037221 */ /* 0x002fe20000000000 */
[----:B------:R-:W-:Y:S01]  /*03c0*/  FADD R9, R6, R10 ;  /* 0x0000000a06097221 */ /* 0x000fe20000000000 */
[----:B------:R-:W-:Y:S01]  /*03d0*/  FADD R7, R7, R11 ;  /* 0x0000000b07077221 */ /* 0x000fe20000000000 */
[----:B------:R4:W-:Y:S04]  /*03e0*/  STG.E desc[UR8][R22.64], R29 ;  /* 0x0000001d16007986 */ /* 0x0009e8000c101908 */
[----:B------:R4:W-:Y:S04]  /*03f0*/  STG.E desc[UR8][R22.64+0x8], R17 ;  /* 0x0000081116007986 */ /* 0x0009e8000c101908 */
[----:B------:R4:W-:Y:S04]  /*0400*/  STG.E desc[UR8][R22.64+0xc], R15 ;  /* 0x00000c0f16007986 */ /* 0x0009e8000c101908 */
[----:B------:R4:W-:Y:S04]  /*0410*/  STG.E desc[UR8][R22.64+0x10], R3 ;  /* 0x0000100316007986 */ /* 0x0009e8000c101908 */
[----:B------:R4:W-:Y:S04]  /*0420*/  STG.E desc[UR8][R22.64+0x14], R5 ;  /* 0x0000140516007986 */ /* 0x0009e8000c101908 */
[----:B------:R4:W-:Y:S04]  /*0430*/  STG.E desc[UR8][R22.64+0x18], R9 ;  /* 0x0000180916007986 */ /* 0x0009e8000c101908 */
[----:B------:R4:W-:Y:S01]  /*0440*/  STG.E desc[UR8][R22.64+0x1c], R7 ;  /* 0x00001c0716007986 */ /* 0x0009e2000c101908 */
[----:B------:R-:W-:Y:S05]  /*0450*/  @P0 BRA `(.L_x_0) ;  /* 0xfffffffc004c0947 */ /* 0x000fea000383ffff */
[----:B------:R-:W-:Y:S05]  /*0460*/  EXIT ;  /* 0x000000000000794d */ /* 0x000fea0003800000 */
.L_x_1:
[----:B------:R-:W-:-:S00]  /*0470*/  BRA `(.L_x_1) ;  /* 0xfffffffc00fc7947 */ /* 0x000fc0000383ffff */
[----:B------:R-:W-:-:S00]  /*0480*/  NOP ;  /* 0x0000000000007918 */ /* 0x000fc00000000000 */
[----:B------:R-:W-:-:S00]  /*0490*/  NOP ;  /* 0x0000000000007918 */ /* 0x000fc00000000000 */
[----:B------:R-:W-:-:S00]  /*04a0*/  NOP ;  /* 0x0000000000007918 */ /* 0x000fc00000000000 */
[----:B------:R-:W-:-:S00]  /*04b0*/  NOP ;  /* 0x0000000000007918 */ /* 0x000fc00000000000 */
[----:B------:R-:W-:-:S00]  /*04c0*/  NOP ;  /* 0x0000000000007918 */ /* 0x000fc00000000000 */
[----:B------:R-:W-:-:S00]  /*04d0*/  NOP ;  /* 0x0000000000007918 */ /* 0x000fc00000000000 */
[----:B------:R-:W-:-:S00]  /*04e0*/  NOP ;  /* 0x0000000000007918 */ /* 0x000fc00000000000 */
[----:B------:R-:W-:-:S00]  /*04f0*/  NOP ;  /* 0x0000000000007918 */ /* 0x000fc00000000000 */
.L_x_2:


//--------------------- .nv.shared._Z10AddVectorsPfS_i --------------------------
	.section	.nv.shared._Z10AddVectorsPfS_i,"aw",@nobits
	.sectionflags	@""
	.align	4
.nv.shared._Z10AddVectorsPfS_i:
	.zero		2048


//--------------------- .nv.shared.reserved.0     --------------------------
	.section	.nv.shared.reserved.0,"aw",@nobits
	.weak		__nv_reservedSMEM_offset_0_alias
	.size		__nv_reservedSMEM_offset_0_alias, 0, 64
	.other		__nv_reservedSMEM_offset_0_alias,@"STO_CUDA_RESERVED_SHARED STV_DEFAULT"
__nv_reservedSMEM_offset_0_alias:
	.zero		0
	.zero		64


//--------------------- .nv.constant0._Z10AddVectorsPfS_i --------------------------
	.section	.nv.constant0._Z10AddVectorsPfS_i,"a",@progbits
	.sectionflags	@""
	.align	4
.nv.constant0._Z10AddVectorsPfS_i:
	.zero		916


//--------------------- SYMBOLS --------------------------

	.type		.nv.reservedSmem.offset0,@object
	.size		.nv.reservedSmem.offset0,0x4
	.type		.nv.reservedSmem.cap,@object
	.size		.nv.reservedSmem.cap,0x4
